//
// Generated by NVIDIA NVVM Compiler
//
// Compiler Build ID: CL-36424714
// Cuda compilation tools, release 13.0, V13.0.88
// Based on NVVM 20.0.0
//

.version 9.0
.target sm_100
.address_size 64

	// .globl	_Z12matMulSharedPfS_S_i
// _ZZ12matMulSharedPfS_S_iE5tileA has been demoted
// _ZZ12matMulSharedPfS_S_iE5tileB has been demoted

.visible .entry _Z12matMulSharedPfS_S_i(
	.param .u64 .ptr .align 1 _Z12matMulSharedPfS_S_i_param_0,
	.param .u64 .ptr .align 1 _Z12matMulSharedPfS_S_i_param_1,
	.param .u64 .ptr .align 1 _Z12matMulSharedPfS_S_i_param_2,
	.param .u32 _Z12matMulSharedPfS_S_i_param_3
)
{
	.reg .pred 	%p<8>;
	.reg .b32 	%r<43>;
	.reg .b32 	%f<111>;
	.reg .b64 	%rd<13>;
	// demoted variable
	.shared .align 4 .b8 _ZZ12matMulSharedPfS_S_iE5tileA[4096];
	// demoted variable
	.shared .align 4 .b8 _ZZ12matMulSharedPfS_S_iE5tileB[4096];
	ld.param.u64 	%rd4, [_Z12matMulSharedPfS_S_i_param_0];
	ld.param.u64 	%rd5, [_Z12matMulSharedPfS_S_i_param_1];
	ld.param.u64 	%rd6, [_Z12matMulSharedPfS_S_i_param_2];
	ld.param.u32 	%r24, [_Z12matMulSharedPfS_S_i_param_3];
	mov.u32 	%r25, %ctaid.y;
	shl.b32 	%r26, %r25, 5;
	mov.u32 	%r40, %tid.y;
	add.s32 	%r2, %r26, %r40;
	mov.u32 	%r27, %ctaid.x;
	shl.b32 	%r3, %r27, 5;
	mov.u32 	%r38, %tid.x;
	add.s32 	%r5, %r3, %r38;
	setp.lt.s32 	%p1, %r24, 1;
	mov.f32 	%f110, 0f00000000;
	@%p1 bra 	$L__BB0_7;
	add.s32 	%r28, %r24, 31;
	shr.u32 	%r29, %r28, 5;
	shl.b32 	%r30, %r40, 7;
	mov.u32 	%r31, _ZZ12matMulSharedPfS_S_iE5tileA;
	add.s32 	%r6, %r31, %r30;
	shl.b32 	%r32, %r38, 2;
	add.s32 	%r7, %r6, %r32;
	mov.u32 	%r33, _ZZ12matMulSharedPfS_S_iE5tileB;
	add.s32 	%r9, %r33, %r32;
	add.s32 	%r8, %r9, %r30;
	neg.s32 	%r42, %r29;
	mad.lo.s32 	%r34, %r40, %r24, %r38;
	add.s32 	%r41, %r34, %r3;
	shl.b32 	%r12, %r24, 5;
	mad.lo.s32 	%r39, %r24, %r2, %r38;
	cvta.to.global.u64 	%rd1, %rd4;
	cvta.to.global.u64 	%rd2, %rd5;
	mov.f32 	%f110, 0f00000000;
$L__BB0_2:
	setp.ge.u32 	%p2, %r2, %r24;
	mul.wide.s32 	%rd7, %r39, 4;
	add.s64 	%rd3, %rd1, %rd7;
	setp.ge.s32 	%p3, %r38, %r24;
	mov.f32 	%f108, 0f00000000;
	or.pred  	%p4, %p2, %p3;
	@%p4 bra 	$L__BB0_4;
	ld.global.f32 	%f108, [%rd3];
$L__BB0_4:
	st.shared.f32 	[%r7], %f108;
	mov.f32 	%f109, 0f00000000;
	max.s32 	%r35, %r5, %r40;
	setp.ge.s32 	%p5, %r35, %r24;
	@%p5 bra 	$L__BB0_6;
	mul.wide.s32 	%rd8, %r41, 4;
	add.s64 	%rd9, %rd2, %rd8;
	ld.global.f32 	%f109, [%rd9];
$L__BB0_6:
	st.shared.f32 	[%r8], %f109;
	bar.sync 	0;
	ld.shared.f32 	%f12, [%r6];
	ld.shared.f32 	%f13, [%r9];
	fma.rn.f32 	%f14, %f12, %f13, %f110;
	ld.shared.f32 	%f15, [%r6+4];
	ld.shared.f32 	%f16, [%r9+128];
	fma.rn.f32 	%f17, %f15, %f16, %f14;
	ld.shared.f32 	%f18, [%r6+8];
	ld.shared.f32 	%f19, [%r9+256];
	fma.rn.f32 	%f20, %f18, %f19, %f17;
	ld.shared.f32 	%f21, [%r6+12];
	ld.shared.f32 	%f22, [%r9+384];
	fma.rn.f32 	%f23, %f21, %f22, %f20;
	ld.shared.f32 	%f24, [%r6+16];
	ld.shared.f32 	%f25, [%r9+512];
	fma.rn.f32 	%f26, %f24, %f25, %f23;
	ld.shared.f32 	%f27, [%r6+20];
	ld.shared.f32 	%f28, [%r9+640];
	fma.rn.f32 	%f29, %f27, %f28, %f26;
	ld.shared.f32 	%f30, [%r6+24];
	ld.shared.f32 	%f31, [%r9+768];
	fma.rn.f32 	%f32, %f30, %f31, %f29;
	ld.shared.f32 	%f33, [%r6+28];
	ld.shared.f32 	%f34, [%r9+896];
	fma.rn.f32 	%f35, %f33, %f34, %f32;
	ld.shared.f32 	%f36, [%r6+32];
	ld.shared.f32 	%f37, [%r9+1024];
	fma.rn.f32 	%f38, %f36, %f37, %f35;
	ld.shared.f32 	%f39, [%r6+36];
	ld.shared.f32 	%f40, [%r9+1152];
	fma.rn.f32 	%f41, %f39, %f40, %f38;
	ld.shared.f32 	%f42, [%r6+40];
	ld.shared.f32 	%f43, [%r9+1280];
	fma.rn.f32 	%f44, %f42, %f43, %f41;
	ld.shared.f32 	%f45, [%r6+44];
	ld.shared.f32 	%f46, [%r9+1408];
	fma.rn.f32 	%f47, %f45, %f46, %f44;
	ld.shared.f32 	%f48, [%r6+48];
	ld.shared.f32 	%f49, [%r9+1536];
	fma.rn.f32 	%f50, %f48, %f49, %f47;
	ld.shared.f32 	%f51, [%r6+52];
	ld.shared.f32 	%f52, [%r9+1664];
	fma.rn.f32 	%f53, %f51, %f52, %f50;
	ld.shared.f32 	%f54, [%r6+56];
	ld.shared.f32 	%f55, [%r9+1792];
	fma.rn.f32 	%f56, %f54, %f55, %f53;
	ld.shared.f32 	%f57, [%r6+60];
	ld.shared.f32 	%f58, [%r9+1920];
	fma.rn.f32 	%f59, %f57, %f58, %f56;
	ld.shared.f32 	%f60, [%r6+64];
	ld.shared.f32 	%f61, [%r9+2048];
	fma.rn.f32 	%f62, %f60, %f61, %f59;
	ld.shared.f32 	%f63, [%r6+68];
	ld.shared.f32 	%f64, [%r9+2176];
	fma.rn.f32 	%f65, %f63, %f64, %f62;
	ld.shared.f32 	%f66, [%r6+72];
	ld.shared.f32 	%f67, [%r9+2304];
	fma.rn.f32 	%f68, %f66, %f67, %f65;
	ld.shared.f32 	%f69, [%r6+76];
	ld.shared.f32 	%f70, [%r9+2432];
	fma.rn.f32 	%f71, %f69, %f70, %f68;
	ld.shared.f32 	%f72, [%r6+80];
	ld.shared.f32 	%f73, [%r9+2560];
	fma.rn.f32 	%f74, %f72, %f73, %f71;
	ld.shared.f32 	%f75, [%r6+84];
	ld.shared.f32 	%f76, [%r9+2688];
	fma.rn.f32 	%f77, %f75, %f76, %f74;
	ld.shared.f32 	%f78, [%r6+88];
	ld.shared.f32 	%f79, [%r9+2816];
	fma.rn.f32 	%f80, %f78, %f79, %f77;
	ld.shared.f32 	%f81, [%r6+92];
	ld.shared.f32 	%f82, [%r9+2944];
	fma.rn.f32 	%f83, %f81, %f82, %f80;
	ld.shared.f32 	%f84, [%r6+96];
	ld.shared.f32 	%f85, [%r9+3072];
	fma.rn.f32 	%f86, %f84, %f85, %f83;
	ld.shared.f32 	%f87, [%r6+100];
	ld.shared.f32 	%f88, [%r9+3200];
	fma.rn.f32 	%f89, %f87, %f88, %f86;
	ld.shared.f32 	%f90, [%r6+104];
	ld.shared.f32 	%f91, [%r9+3328];
	fma.rn.f32 	%f92, %f90, %f91, %f89;
	ld.shared.f32 	%f93, [%r6+108];
	ld.shared.f32 	%f94, [%r9+3456];
	fma.rn.f32 	%f95, %f93, %f94, %f92;
	ld.shared.f32 	%f96, [%r6+112];
	ld.shared.f32 	%f97, [%r9+3584];
	fma.rn.f32 	%f98, %f96, %f97, %f95;
	ld.shared.f32 	%f99, [%r6+116];
	ld.shared.f32 	%f100, [%r9+3712];
	fma.rn.f32 	%f101, %f99, %f100, %f98;
	ld.shared.f32 	%f102, [%r6+120];
	ld.shared.f32 	%f103, [%r9+3840];
	fma.rn.f32 	%f104, %f102, %f103, %f101;
	ld.shared.f32 	%f105, [%r6+124];
	ld.shared.f32 	%f106, [%r9+3968];
	fma.rn.f32 	%f110, %f105, %f106, %f104;
	bar.sync 	0;
	add.s32 	%r42, %r42, 1;
	setp.ne.s32 	%p6, %r42, 0;
	add.s32 	%r41, %r41, %r12;
	add.s32 	%r40, %r40, 32;
	add.s32 	%r39, %r39, 32;
	add.s32 	%r38, %r38, 32;
	@%p6 bra 	$L__BB0_2;
$L__BB0_7:
	max.s32 	%r36, %r2, %r5;
	setp.ge.s32 	%p7, %r36, %r24;
	@%p7 bra 	$L__BB0_9;
	mad.lo.s32 	%r37, %r24, %r2, %r5;
	cvta.to.global.u64 	%rd10, %rd6;
	mul.wide.s32 	%rd11, %r37, 4;
	add.s64 	%rd12, %rd10, %rd11;
	st.global.f32 	[%rd12], %f110;
$L__BB0_9:
	ret;

}


// ===== COMPILED SASS (sm_100) =====

	.target	sm_100

	.elftype	@"ET_EXEC"


//--------------------- .note.nv.tkinfo           --------------------------
	.section	.note.nv.tkinfo,"",@"SHT_NOTE"
	.sectionflags	@"SHF_NOTE_NV_TKINFO"
	.tkinfo
        /*0018*/ 	.word	0x00000002
        /*0030*/ 	.string	""
        /*0030*/ 	.string	"ptxas"
        /*0030*/ 	.string	"Cuda compilation tools, release 13.0, V13.0.88"
        /*0030*/ 	.string	"Build cuda_13.0.r13.0/compiler.36424714_0"
        /*0030*/ 	.string	"-arch sm_100 -m 64 "



//--------------------- .note.nv.cuinfo           --------------------------
	.section	.note.nv.cuinfo,"",@"SHT_NOTE"
	.sectionflags	@"SHF_NOTE_NV_CUINFO"
        /*0018*/ 	.short	0x0002
        /*001a*/ 	.short	0x0064
        /*001c*/ 	.short	0x0082
	.zero		2


//--------------------- .nv.info                  --------------------------
	.section	.nv.info,"",@"SHT_CUDA_INFO"
	.align	4


	//----- nvinfo : EIATTR_REGCOUNT
	.align		4
        /*0000*/ 	.byte	0x04, 0x2f
        /*0002*/ 	.short	(.L_1 - .L_0)
	.align		4
.L_0:
        /*0004*/ 	.word	index@(_Z12matMulSharedPfS_S_i)
        /*0008*/ 	.word	0x00000020


	//----- nvinfo : EIATTR_FRAME_SIZE
	.align		4
.L_1:
        /*000c*/ 	.byte	0x04, 0x11
        /*000e*/ 	.short	(.L_3 - .L_2)
	.align		4
.L_2:
        /*0010*/ 	.word	index@(_Z12matMulSharedPfS_S_i)
        /*0014*/ 	.word	0x00000000


	//----- nvinfo : EIATTR_MIN_STACK_SIZE
	.align		4
.L_3:
        /*0018*/ 	.byte	0x04, 0x12
        /*001a*/ 	.short	(.L_5 - .L_4)
	.align		4
.L_4:
        /*001c*/ 	.word	index@(_Z12matMulSharedPfS_S_i)
        /*0020*/ 	.word	0x00000000
.L_5:


//--------------------- .nv.compat                --------------------------
	.section	.nv.compat,"",@"SHT_CUDA_COMPAT_INFO"
	.align	4
        /*0000*/ 	.byte	0x02, 0x09, 0x00, 0x00, 0x02, 0x02, 0x01, 0x00, 0x02, 0x05, 0x05, 0x00, 0x03, 0x07, 0x01, 0x01
        /*0010*/ 	.byte	0x02, 0x03, 0x00, 0x00, 0x02, 0x06, 0x01, 0x00, 0x04, 0x0b, 0x08, 0x00, 0x09, 0x00, 0x00, 0x00
        /*0020*/ 	.byte	0x00, 0x00, 0x00, 0x00


//--------------------- .nv.info._Z12matMulSharedPfS_S_i --------------------------
	.section	.nv.info._Z12matMulSharedPfS_S_i,"",@"SHT_CUDA_INFO"
	.sectionflags	@""
	.align	4


	//----- nvinfo : EIATTR_CUDA_API_VERSION
	.align		4
        /*0000*/ 	.byte	0x04, 0x37
        /*0002*/ 	.short	(.L_7 - .L_6)
.L_6:
        /*0004*/ 	.word	0x00000082


	//----- nvinfo : EIATTR_KPARAM_INFO
	.align		4
.L_7:
        /*0008*/ 	.byte	0x04, 0x17
        /*000a*/ 	.short	(.L_9 - .L_8)
.L_8:
        /*000c*/ 	.word	0x00000000
        /*0010*/ 	.short	0x0003
        /*0012*/ 	.short	0x0018
        /*0014*/ 	.byte	0x00, 0xf0, 0x11, 0x00


	//----- nvinfo : EIATTR_KPARAM_INFO
	.align		4
.L_9:
        /*0018*/ 	.byte	0x04, 0x17
        /*001a*/ 	.short	(.L_11 - .L_10)
.L_10:
        /*001c*/ 	.word	0x00000000
        /*0020*/ 	.short	0x0002
        /*0022*/ 	.short	0x0010
        /*0024*/ 	.byte	0x00, 0xf5, 0x21, 0x00


	//----- nvinfo : EIATTR_KPARAM_INFO
	.align		4
.L_11:
        /*0028*/ 	.byte	0x04, 0x17
        /*002a*/ 	.short	(.L_13 - .L_12)
.L_12:
        /*002c*/ 	.word	0x00000000
        /*0030*/ 	.short	0x0001
        /*0032*/ 	.short	0x0008
        /*0034*/ 	.byte	0x00, 0xf5, 0x21, 0x00


	//----- nvinfo : EIATTR_KPARAM_INFO
	.align		4
.L_13:
        /*0038*/ 	.byte	0x04, 0x17
        /*003a*/ 	.short	(.L_15 - .L_14)
.L_14:
        /*003c*/ 	.word	0x00000000
        /*0040*/ 	.short	0x0000
        /*0042*/ 	.short	0x0000
        /*0044*/ 	.byte	0x00, 0xf5, 0x21, 0x00


	//----- nvinfo : EIATTR_SPARSE_MMA_MASK
	.align		4
.L_15:
        /*0048*/ 	.byte	0x03, 0x50
        /*004a*/ 	.short	0x0000


	//----- nvinfo : EIATTR_MAXREG_COUNT
	.align		4
        /*004c*/ 	.byte	0x03, 0x1b
        /*004e*/ 	.short	0x00ff


	//----- nvinfo : EIATTR_NUM_BARRIERS
	.align		4
        /*0050*/ 	.byte	0x02, 0x4c
        /*0052*/ 	.byte	0x01
	.zero		1


	//----- nvinfo : EIATTR_MERCURY_ISA_VERSION
	.align		4
        /*0054*/ 	.byte	0x03, 0x5f
        /*0056*/ 	.short	0x0101


	//----- nvinfo : EIATTR_VRC_CTA_INIT_COUNT
	.align		4
        /*0058*/ 	.byte	0x02, 0x4a
	.zero		1
	.zero		1


	//----- nvinfo : EIATTR_EXIT_INSTR_OFFSETS
	.align		4
        /*005c*/ 	.byte	0x04, 0x1c
        /*005e*/ 	.short	(.L_17 - .L_16)


	//   ....[0]....
.L_16:
        /*0060*/ 	.word	0x00000800


	//   ....[1]....
        /*0064*/ 	.word	0x00000850


	//----- nvinfo : EIATTR_CBANK_PARAM_SIZE
	.align		4
.L_17:
        /*0068*/ 	.byte	0x03, 0x19
        /*006a*/ 	.short	0x001c


	//----- nvinfo : EIATTR_PARAM_CBANK
	.align		4
        /*006c*/ 	.byte	0x04, 0x0a
        /*006e*/ 	.short	(.L_19 - .L_18)
	.align		4
.L_18:
        /*0070*/ 	.word	index@(.nv.constant0._Z12matMulSharedPfS_S_i)
        /*0074*/ 	.short	0x0380
        /*0076*/ 	.short	0x001c


	//----- nvinfo : EIATTR_SW_WAR
	.align		4
.L_19:
        /*0078*/ 	.byte	0x04, 0x36
        /*007a*/ 	.short	(.L_21 - .L_20)
.L_20:
        /*007c*/ 	.word	0x00000008
.L_21:


//--------------------- .nv.callgraph             --------------------------
	.section	.nv.callgraph,"",@"SHT_CUDA_CALLGRAPH"
	.align	4
	.sectionentsize	8
	.align		4
        /*0000*/ 	.word	0x00000000
	.align		4
        /*0004*/ 	.word	0xffffffff
	.align		4
        /*0008*/ 	.word	0x00000000
	.align		4
        /*000c*/ 	.word	0xfffffffe
	.align		4
        /*0010*/ 	.word	0x00000000
	.align		4
        /*0014*/ 	.word	0xfffffffd
	.align		4
        /*0018*/ 	.word	0x00000000
	.align		4
        /*001c*/ 	.word	0xfffffffc


//--------------------- .text._Z12matMulSharedPfS_S_i --------------------------
	.section	.text._Z12matMulSharedPfS_S_i,"ax",@progbits
	.align	128
        .global         _Z12matMulSharedPfS_S_i
        .type           _Z12matMulSharedPfS_S_i,@function
        .size           _Z12matMulSharedPfS_S_i,(.L_x_3 - _Z12matMulSharedPfS_S_i)
        .other          _Z12matMulSharedPfS_S_i,@"STO_CUDA_ENTRY STV_DEFAULT"
_Z12matMulSharedPfS_S_i:
.text._Z12matMulSharedPfS_S_i:
[----:B------:R-:W-:Y:S01]  /*0000*/  LDC R1, c[0x0][0x37c] ;  /* 0x0000df00ff017b82 */ /* 0x000fe20000000800 */
[----:B------:R-:W0:Y:S01]  /*0010*/  LDCU UR4, c[0x0][0x398] ;  /* 0x00007300ff0477ac */ /* 0x000e220008000800 */
[----:B------:R-:W1:Y:S01]  /*0020*/  S2R R20, SR_CTAID.Y ;  /* 0x0000000000147919 */ /* 0x000e620000002600 */
[----:B------:R-:W-:Y:S01]  /*0030*/  HFMA2 R25, -RZ, RZ, 0, 0 ;  /* 0x00000000ff197431 */ /* 0x000fe200000001ff */
[----:B------:R-:W2:Y:S01]  /*0040*/  LDCU.64 UR8, c[0x0][0x358] ;  /* 0x00006b00ff0877ac */ /* 0x000ea20008000a00 */
[----:B------:R-:W1:Y:S01]  /*0050*/  S2R R18, SR_TID.Y ;  /* 0x0000000000127919 */ /* 0x000e620000002200 */
[----:B------:R-:W3:Y:S01]  /*0060*/  S2R R4, SR_CTAID.X ;  /* 0x0000000000047919 */ /* 0x000ee20000002500 */
[----:B------:R-:W3:Y:S01]  /*0070*/  S2R R19, SR_TID.X ;  /* 0x0000000000137919 */ /* 0x000ee20000002100 */
[----:B0-----:R-:W-:-:S04]  /*0080*/  MOV R6, UR4 ;  /* 0x0000000400067c02 */ /* 0x001fc80008000f00 */
[----:B------:R-:W-:Y:S02]  /*0090*/  ISETP.GE.AND P0, PT, R6, 0x1, PT ;  /* 0x000000010600780c */ /* 0x000fe40003f06270 */
[----:B-1----:R-:W-:Y:S02]  /*00a0*/  LEA R20, R20, R18, 0x5 ;  /* 0x0000001214147211 */ /* 0x002fe400078e28ff */
[----:B---3--:R-:W-:-:S09]  /*00b0*/  LEA R21, R4, R19, 0x5 ;  /* 0x0000001304157211 */ /* 0x008fd200078e28ff */
[----:B--2---:R-:W-:Y:S05]  /*00c0*/  @!P0 BRA `(.L_x_0) ;  /* 0x0000000400c48947 */ /* 0x004fea0003800000 */
[----:B------:R-:W0:Y:S01]  /*00d0*/  S2UR UR6, SR_CgaCtaId ;  /* 0x00000000000679c3 */ /* 0x000e220000008800 */
[----:B------:R-:W-:Y:S01]  /*00e0*/  UMOV UR4, 0x400 ;  /* 0x0000040000047882 */ /* 0x000fe20000000000 */
[----:B------:R-:W-:Y:S01]  /*00f0*/  IADD3 R2, PT, PT, R6, 0x1f, RZ ;  /* 0x0000001f06027810 */ /* 0x000fe20007ffe0ff */
[----:B------:R-:W-:Y:S01]  /*0100*/  UIADD3 UR5, UPT, UPT, UR4, 0x1000, URZ ;  /* 0x0000100004057890 */ /* 0x000fe2000fffe0ff */
[-CC-:B------:R-:W-:Y:S01]  /*0110*/  IMAD R17, R18, R6.reuse, R19.reuse ;  /* 0x0000000612117224 */ /* 0x180fe200078e0213 */
[----:B------:R-:W-:Y:S01]  /*0120*/  MOV R25, RZ ;  /* 0x000000ff00197202 */ /* 0x000fe20000000f00 */
[----:B------:R-:W-:Y:S01]  /*0130*/  IMAD R7, R20, R6, R19 ;  /* 0x0000000614077224 */ /* 0x000fe200078e0213 */
[----:B------:R-:W-:Y:S01]  /*0140*/  SHF.R.U32.HI R2, RZ, 0x5, R2 ;  /* 0x00000005ff027819 */ /* 0x000fe20000011602 */
[----:B------:R-:W1:Y:S01]  /*0150*/  LDC R0, c[0x0][0x398] ;  /* 0x0000e600ff007b82 */ /* 0x000e620000000800 */
[----:B------:R-:W-:Y:S02]  /*0160*/  LEA R17, R4, R17, 0x5 ;  /* 0x0000001104117211 */ /* 0x000fe400078e28ff */
[----:B------:R-:W-:-:S05]  /*0170*/  IADD3 R16, PT, PT, -R2, RZ, RZ ;  /* 0x000000ff02107210 */ /* 0x000fca0007ffe1ff */
[----:B------:R-:W2:Y:S01]  /*0180*/  LDC.64 R22, c[0x0][0x380] ;  /* 0x0000e000ff167b82 */ /* 0x000ea20000000a00 */
[----:B0-----:R-:W-:Y:S02]  /*0190*/  ULEA UR4, UR6, UR4, 0x18 ;  /* 0x0000000406047291 */ /* 0x001fe4000f8ec0ff */
[----:B------:R-:W-:-:S04]  /*01a0*/  ULEA UR5, UR6, UR5, 0x18 ;  /* 0x0000000506057291 */ /* 0x000fc8000f8ec0ff */
[C---:B------:R-:W-:Y:S02]  /*01b0*/  LEA R5, R18.reuse, UR4, 0x7 ;  /* 0x0000000412057c11 */ /* 0x040fe4000f8e38ff */
[C---:B------:R-:W-:Y:S02]  /*01c0*/  LEA R3, R19.reuse, UR5, 0x2 ;  /* 0x0000000513037c11 */ /* 0x040fe4000f8e10ff */
[----:B------:R-:W-:Y:S02]  /*01d0*/  LEA R4, R19, R5, 0x2 ;  /* 0x0000000513047211 */ /* 0x000fe400078e10ff */
[----:B------:R-:W-:-:S07]  /*01e0*/  LEA R2, R18, R3, 0x7 ;  /* 0x0000000312027211 */ /* 0x000fce00078e38ff */
.L_x_1:
[----:B-1----:R-:W-:Y:S01]  /*01f0*/  MOV R6, R0 ;  /* 0x0000000000067202 */ /* 0x002fe20000000f00 */
[----:B------:R-:W-:Y:S01]  /*0200*/  HFMA2 R29, -RZ, RZ, 0, 0 ;  /* 0x00000000ff1d7431 */ /* 0x000fe200000001ff */
[----:B------:R-:W-:Y:S02]  /*0210*/  VIMNMX R9, PT, PT, R21, R18, !PT ;  /* 0x0000001215097248 */ /* 0x000fe40007fe0100 */
[-C--:B------:R-:W-:Y:S02]  /*0220*/  ISETP.GE.AND P0, PT, R19, R6.reuse, PT ;  /* 0x000000061300720c */ /* 0x080fe40003f06270 */
[-C--:B------:R-:W-:Y:S01]  /*0230*/  ISETP.GE.AND P1, PT, R9, R6.reuse, PT ;  /* 0x000000060900720c */ /* 0x080fe20003f26270 */
[----:B--2---:R-:W-:Y:S01]  /*0240*/  IMAD.WIDE R8, R7, 0x4, R22 ;  /* 0x0000000407087825 */ /* 0x004fe200078e0216 */
[----:B------:R-:W-:Y:S02]  /*0250*/  ISETP.GE.U32.OR P0, PT, R20, R6, P0 ;  /* 0x000000061400720c */ /* 0x000fe40000706470 */
[----:B------:R-:W-:-:S09]  /*0260*/  MOV R24, RZ ;  /* 0x000000ff00187202 */ /* 0x000fd20000000f00 */
[----:B------:R-:W0:Y:S02]  /*0270*/  @!P1 LDC.64 R10, c[0x0][0x388] ;  /* 0x0000e200ff0a9b82 */ /* 0x000e240000000a00 */
[----:B------:R-:W2:Y:S01]  /*0280*/  @!P0 LDG.E R29, desc[UR8][R8.64] ;  /* 0x00000008081d8981 */ /* 0x000ea2000c1e1900 */
[----:B0-----:R-:W-:-:S05]  /*0290*/  @!P1 IMAD.WIDE R10, R17, 0x4, R10 ;  /* 0x00000004110a9825 */ /* 0x001fca00078e020a */
[----:B------:R-:W3:Y:S04]  /*02a0*/  @!P1 LDG.E R24, desc[UR8][R10.64] ;  /* 0x000000080a189981 */ /* 0x000ee8000c1e1900 */
[----:B--2---:R-:W-:Y:S04]  /*02b0*/  STS [R4], R29 ;  /* 0x0000001d04007388 */ /* 0x004fe80000000800 */
[----:B---3--:R-:W-:Y:S01]  /*02c0*/  STS [R2], R24 ;  /* 0x0000001802007388 */ /* 0x008fe20000000800 */
[----:B------:R-:W-:Y:S06]  /*02d0*/  BAR.SYNC.DEFER_BLOCKING 0x0 ;  /* 0x0000000000007b1d */ /* 0x000fec0000010000 */
[----:B------:R-:W-:Y:S04]  /*02e0*/  LDS R26, [R3] ;  /* 0x00000000031a7984 */ /* 0x000fe80000000800 */
[----:B------:R-:W0:Y:S04]  /*02f0*/  LDS.128 R12, [R5] ;  /* 0x00000000050c7984 */ /* 0x000e280000000c00 */
[----:B------:R-:W1:Y:S04]  /*0300*/  LDS R28, [R3+0x80] ;  /* 0x00008000031c7984 */ /* 0x000e680000000800 */
[----:B------:R-:W2:Y:S04]  /*0310*/  LDS R27, [R3+0x100] ;  /* 0x00010000031b7984 */ /* 0x000ea80000000800 */
[----:B------:R-:W-:Y:S04]  /*0320*/  LDS.128 R8, [R5+0x10] ;  /* 0x0000100005087984 */ /* 0x000fe80000000c00 */
[----:B------:R-:W-:Y:S01]  /*0330*/  LDS R24, [R3+0x280] ;  /* 0x0002800003187984 */ /* 0x000fe20000000800 */
[----:B0-----:R-:W-:-:S03]  /*0340*/  FFMA R26, R12, R26, R25 ;  /* 0x0000001a0c1a7223 */ /* 0x001fc60000000019 */
[----:B------:R-:W0:Y:S01]  /*0350*/  LDS R12, [R3+0x180] ;  /* 0x00018000030c7984 */ /* 0x000e220000000800 */
[----:B-1----:R-:W-:-:S03]  /*0360*/  FFMA R26, R28, R13, R26 ;  /* 0x0000000d1c1a7223 */ /* 0x002fc6000000001a */
[----:B------:R-:W1:Y:S01]  /*0370*/  LDS R13, [R3+0x200] ;  /* 0x00020000030d7984 */ /* 0x000e620000000800 */
[----:B--2---:R-:W-:-:S03]  /*0380*/  FFMA R27, R27, R14, R26 ;  /* 0x0000000e1b1b7223 */ /* 0x004fc6000000001a */
[----:B------:R-:W2:Y:S01]  /*0390*/  LDS R25, [R3+0x300] ;  /* 0x0003000003197984 */ /* 0x000ea20000000800 */
[----:B0-----:R-:W-:-:S03]  /*03a0*/  FFMA R15, R12, R15, R27 ;  /* 0x0000000f0c0f7223 */ /* 0x001fc6000000001b */
[----:B------:R-:W-:Y:S01]  /*03b0*/  LDS R27, [R3+0x400] ;  /* 0x00040000031b7984 */ /* 0x000fe20000000800 */
[----:B-1----:R-:W-:-:S03]  /*03c0*/  FFMA R13, R8, R13, R15 ;  /* 0x0000000d080d7223 */ /* 0x002fc6000000000f */
[----:B------:R-:W0:Y:S01]  /*03d0*/  LDS R8, [R3+0x380] ;  /* 0x0003800003087984 */ /* 0x000e220000000800 */
[----:B------:R-:W-:-:S03]  /*03e0*/  FFMA R26, R24, R9, R13 ;  /* 0x00000009181a7223 */ /* 0x000fc6000000000d */
[----:B------:R-:W1:Y:S04]  /*03f0*/  LDS.128 R12, [R5+0x20] ;  /* 0x00002000050c7984 */ /* 0x000e680000000c00 */
[----:B------:R-:W3:Y:S01]  /*0400*/  LDS R24, [R3+0x480] ;  /* 0x0004800003187984 */ /* 0x000ee20000000800 */
[----:B--2---:R-:W-:-:S03]  /*0410*/  FFMA R9, R25, R10, R26 ;  /* 0x0000000a19097223 */ /* 0x004fc6000000001a */
[----:B------:R-:W2:Y:S01]  /*0420*/  LDS R25, [R3+0x500] ;  /* 0x0005000003197984 */ /* 0x000ea20000000800 */
[----:B0-----:R-:W-:-:S04]  /*0430*/  FFMA R9, R8, R11, R9 ;  /* 0x0000000b08097223 */ /* 0x001fc80000000009 */
[----:B-1----:R-:W-:Y:S02]  /*0440*/  FFMA R9, R12, R27, R9 ;  /* 0x0000001b0c097223 */ /* 0x002fe40000000009 */
[----:B------:R-:W0:Y:S02]  /*0450*/  LDS R12, [R3+0x580] ;  /* 0x00058000030c7984 */ /* 0x000e240000000800 */
[----:B---3--:R-:W-:Y:S02]  /*0460*/  FFMA R26, R24, R13, R9 ;  /* 0x0000000d181a7223 */ /* 0x008fe40000000009 */
[----:B------:R-:W-:Y:S04]  /*0470*/  LDS R27, [R3+0x600] ;  /* 0x00060000031b7984 */ /* 0x000fe80000000800 */
        /* <DEDUP_REMOVED lines=36> */
[----:B------:R-:W1:Y:S01]  /*06c0*/  LDS.128 R8, [R5+0x70] ;  /* 0x0000700005087984 */ /* 0x000e620000000c00 */
[----:B--2---:R-:W-:-:S03]  /*06d0*/  FFMA R25, R25, R14, R24 ;  /* 0x0000000e19197223 */ /* 0x004fc60000000018 */
[----:B------:R-:W2:Y:S04]  /*06e0*/  LDS R27, [R3+0xe80] ;  /* 0x000e8000031b7984 */ /* 0x000ea80000000800 */
[----:B------:R-:W3:Y:S04]  /*06f0*/  LDS R24, [R3+0xf00] ;  /* 0x000f000003187984 */ /* 0x000ee80000000800 */
[----:B------:R-:W4:Y:S01]  /*0700*/  LDS R14, [R3+0xf80] ;  /* 0x000f8000030e7984 */ /* 0x000f220000000800 */
[----:B------:R-:W-:Y:S01]  /*0710*/  IADD3 R16, PT, PT, R16, 0x1, RZ ;  /* 0x0000000110107810 */ /* 0x000fe20007ffe0ff */
[----:B------:R-:W-:Y:S03]  /*0720*/  BAR.SYNC.DEFER_BLOCKING 0x0 ;  /* 0x0000000000007b1d */ /* 0x000fe60000010000 */
[----:B------:R-:W-:Y:S01]  /*0730*/  ISETP.NE.AND P0, PT, R16, RZ, PT ;  /* 0x000000ff1000720c */ /* 0x000fe20003f05270 */
[----:B0-----:R-:W-:-:S04]  /*0740*/  FFMA R15, R12, R15, R25 ;  /* 0x0000000f0c0f7223 */ /* 0x001fc80000000019 */
[----:B-1----:R-:W-:-:S04]  /*0750*/  FFMA R8, R8, R13, R15 ;  /* 0x0000000d08087223 */ /* 0x002fc8000000000f */
[----:B--2---:R-:W-:-:S04]  /*0760*/  FFMA R9, R27, R9, R8 ;  /* 0x000000091b097223 */ /* 0x004fc80000000008 */
[----:B---3--:R-:W-:Y:S01]  /*0770*/  FFMA R9, R24, R10, R9 ;  /* 0x0000000a18097223 */ /* 0x008fe20000000009 */
[----:B------:R-:W-:Y:S02]  /*0780*/  IADD3 R18, PT, PT, R18, 0x20, RZ ;  /* 0x0000002012127810 */ /* 0x000fe40007ffe0ff */
[----:B------:R-:W-:Y:S01]  /*0790*/  IADD3 R7, PT, PT, R7, 0x20, RZ ;  /* 0x0000002007077810 */ /* 0x000fe20007ffe0ff */
[----:B----4-:R-:W-:Y:S01]  /*07a0*/  FFMA R25, R14, R11, R9 ;  /* 0x0000000b0e197223 */ /* 0x010fe20000000009 */
[----:B------:R-:W-:Y:S02]  /*07b0*/  IADD3 R19, PT, PT, R19, 0x20, RZ ;  /* 0x0000002013137810 */ /* 0x000fe40007ffe0ff */
[----:B------:R-:W-:Y:S01]  /*07c0*/  LEA R17, R6, R17, 0x5 ;  /* 0x0000001106117211 */ /* 0x000fe200078e28ff */
[----:B------:R-:W-:Y:S06]  /*07d0*/  @P0 BRA `(.L_x_1) ;  /* 0xfffffff800840947 */ /* 0x000fec000383ffff */
.L_x_0:
[----:B------:R-:W-:-:S04]  /*07e0*/  VIMNMX R3, PT, PT, R20, R21, !PT ;  /* 0x0000001514037248 */ /* 0x000fc80007fe0100 */
[----:B------:R-:W-:-:S13]  /*07f0*/  ISETP.GE.AND P0, PT, R3, R6, PT ;  /* 0x000000060300720c */ /* 0x000fda0003f06270 */
[----:B------:R-:W-:Y:S05]  /*0800*/  @P0 EXIT ;  /* 0x000000000000094d */ /* 0x000fea0003800000 */
[----:B------:R-:W0:Y:S01]  /*0810*/  LDC.64 R2, c[0x0][0x390] ;  /* 0x0000e400ff027b82 */ /* 0x000e220000000a00 */
[----:B------:R-:W-:-:S04]  /*0820*/  IMAD R21, R20, R6, R21 ;  /* 0x0000000614157224 */ /* 0x000fc800078e0215 */
[----:B0-----:R-:W-:-:S05]  /*0830*/  IMAD.WIDE R2, R21, 0x4, R2 ;  /* 0x0000000415027825 */ /* 0x001fca00078e0202 */
[----:B------:R-:W-:Y:S01]  /*0840*/  STG.E desc[UR8][R2.64], R25 ;  /* 0x0000001902007986 */ /* 0x000fe2000c101908 */
[----:B------:R-:W-:Y:S05]  /*0850*/  EXIT ;  /* 0x000000000000794d */ /* 0x000fea0003800000 */
.L_x_2:
[----:B------:R-:W-:-:S00]  /*0860*/  BRA `(.L_x_2) ;  /* 0xfffffffc00fc7947 */ /* 0x000fc0000383ffff */
[----:B------:R-:W-:-:S00]  /*0870*/  NOP ;  /* 0x0000000000007918 */ /* 0x000fc00000000000 */
        /* <DEDUP_REMOVED lines=8> */
.L_x_3:


//--------------------- .nv.shared._Z12matMulSharedPfS_S_i --------------------------
	.section	.nv.shared._Z12matMulSharedPfS_S_i,"aw",@nobits
	.sectionflags	@""
	.align	4
.nv.shared._Z12matMulSharedPfS_S_i:
	.zero		9216


//--------------------- .nv.shared.reserved.0     --------------------------
	.section	.nv.shared.reserved.0,"aw",@nobits
	.weak		__nv_reservedSMEM_offset_0_alias
	.size		__nv_reservedSMEM_offset_0_alias, 0, 64
	.other		__nv_reservedSMEM_offset_0_alias,@"STO_CUDA_RESERVED_SHARED STV_DEFAULT"
__nv_reservedSMEM_offset_0_alias:
	.zero		0
	.zero		64


//--------------------- .nv.constant0._Z12matMulSharedPfS_S_i --------------------------
	.section	.nv.constant0._Z12matMulSharedPfS_S_i,"a",@progbits
	.sectionflags	@""
	.align	4
.nv.constant0._Z12matMulSharedPfS_S_i:
	.zero		924


//--------------------- SYMBOLS --------------------------

	.type		.nv.reservedSmem.offset0,@object
	.size		.nv.reservedSmem.offset0,0x4
	.type		.nv.reservedSmem.cap,@object
	.size		.nv.reservedSmem.cap,0x4
